//
// Generated by NVIDIA NVVM Compiler
//
// Compiler Build ID: CL-36424714
// Cuda compilation tools, release 13.0, V13.0.88
// Based on NVVM 20.0.0
//

.version 9.0
.target sm_100
.address_size 64

	// .globl	_Z10sum_on_gpuP12BenchmarkGPUPiS1_S1_S0_
.extern .func  (.param .b32 func_retval0) vprintf
(
	.param .b64 vprintf_param_0,
	.param .b64 vprintf_param_1
)
;
.global .align 1 .b8 $str[42] = {84, 104, 114, 101, 97, 100, 58, 32, 37, 100, 32, 83, 116, 97, 114, 116, 32, 73, 110, 100, 101, 120, 58, 32, 37, 100, 32, 69, 110, 100, 32, 73, 110, 100, 101, 120, 58, 32, 37, 100, 10};
.global .align 1 .b8 $str$1[22] = {84, 104, 114, 101, 97, 100, 58, 32, 37, 100, 32, 66, 114, 97, 110, 100, 58, 32, 37, 100, 10};

.visible .entry _Z10sum_on_gpuP12BenchmarkGPUPiS1_S1_S0_(
	.param .u64 .ptr .align 1 _Z10sum_on_gpuP12BenchmarkGPUPiS1_S1_S0__param_0,
	.param .u64 .ptr .align 1 _Z10sum_on_gpuP12BenchmarkGPUPiS1_S1_S0__param_1,
	.param .u64 .ptr .align 1 _Z10sum_on_gpuP12BenchmarkGPUPiS1_S1_S0__param_2,
	.param .u64 .ptr .align 1 _Z10sum_on_gpuP12BenchmarkGPUPiS1_S1_S0__param_3,
	.param .u64 .ptr .align 1 _Z10sum_on_gpuP12BenchmarkGPUPiS1_S1_S0__param_4
)
{
	.local .align 16 .b8 	__local_depot0[816];
	.reg .b64 	%SP;
	.reg .b64 	%SPL;
	.reg .pred 	%p<25>;
	.reg .b16 	%rs<15>;
	.reg .b32 	%r<38>;
	.reg .b64 	%rd<44>;
	.reg .b64 	%fd<4>;

	mov.u64 	%SPL, __local_depot0;
	cvta.local.u64 	%SP, %SPL;
	ld.param.u64 	%rd13, [_Z10sum_on_gpuP12BenchmarkGPUPiS1_S1_S0__param_0];
	ld.param.u64 	%rd14, [_Z10sum_on_gpuP12BenchmarkGPUPiS1_S1_S0__param_1];
	ld.param.u64 	%rd15, [_Z10sum_on_gpuP12BenchmarkGPUPiS1_S1_S0__param_2];
	ld.param.u64 	%rd17, [_Z10sum_on_gpuP12BenchmarkGPUPiS1_S1_S0__param_3];
	ld.param.u64 	%rd16, [_Z10sum_on_gpuP12BenchmarkGPUPiS1_S1_S0__param_4];
	cvta.to.global.u64 	%rd18, %rd17;
	add.u64 	%rd19, %SP, 0;
	add.u64 	%rd1, %SPL, 0;
	add.u64 	%rd2, %SPL, 16;
	add.u64 	%rd21, %SP, 552;
	add.u64 	%rd3, %SPL, 552;
	mov.u32 	%r1, %tid.x;
	ld.global.u32 	%r16, [%rd18];
	mul.lo.s32 	%r33, %r16, %r1;
	add.s32 	%r32, %r33, %r16;
	mov.u32 	%r17, %ntid.x;
	add.s32 	%r18, %r17, -1;
	setp.ne.s32 	%p1, %r1, %r18;
	@%p1 bra 	$L__BB0_2;
	cvta.to.global.u64 	%rd22, %rd15;
	ld.global.u32 	%r32, [%rd22];
$L__BB0_2:
	st.local.v2.u32 	[%rd1], {%r1, %r33};
	st.local.u32 	[%rd1+8], %r32;
	mov.u64 	%rd23, $str;
	cvta.global.u64 	%rd24, %rd23;
	{ // callseq 0, 0
	.param .b64 param0;
	st.param.b64 	[param0], %rd24;
	.param .b64 param1;
	st.param.b64 	[param1], %rd19;
	.param .b32 retval0;
	call.uni (retval0), 
	vprintf, 
	(
	param0, 
	param1
	);
	ld.param.b32 	%r19, [retval0];
	} // callseq 0
	setp.ge.s32 	%p2, %r33, %r32;
	@%p2 bra 	$L__BB0_17;
	cvta.to.global.u64 	%rd4, %rd13;
	cvta.to.global.u64 	%rd5, %rd14;
	cvta.to.global.u64 	%rd6, %rd16;
$L__BB0_4:
	mov.b32 	%r22, -1;
	st.local.u32 	[%rd2+256], %r22;
	mov.b64 	%rd26, -4616189618054758400;
	st.local.u64 	[%rd2+264], %rd26;
	mov.b32 	%r34, 0;
	st.local.v2.b32 	[%rd2], {%r34, %r34};
	st.local.v2.b32 	[%rd2+8], {%r34, %r34};
	st.local.v2.b32 	[%rd2+16], {%r34, %r34};
	st.local.v2.b32 	[%rd2+24], {%r34, %r34};
	st.local.v2.b32 	[%rd2+32], {%r34, %r34};
	st.local.v2.b32 	[%rd2+40], {%r34, %r34};
	st.local.v2.b32 	[%rd2+48], {%r34, %r34};
	st.local.v2.b32 	[%rd2+56], {%r34, %r34};
	st.local.v2.b32 	[%rd2+64], {%r34, %r34};
	st.local.v2.b32 	[%rd2+72], {%r34, %r34};
	st.local.v2.b32 	[%rd2+80], {%r34, %r34};
	st.local.v2.b32 	[%rd2+88], {%r34, %r34};
	st.local.v2.b32 	[%rd2+96], {%r34, %r34};
	st.local.v2.b32 	[%rd2+104], {%r34, %r34};
	st.local.v2.b32 	[%rd2+112], {%r34, %r34};
	st.local.v2.b32 	[%rd2+120], {%r34, %r34};
	st.local.v2.b32 	[%rd2+128], {%r34, %r34};
	st.local.v2.b32 	[%rd2+136], {%r34, %r34};
	st.local.v2.b32 	[%rd2+144], {%r34, %r34};
	st.local.v2.b32 	[%rd2+152], {%r34, %r34};
	st.local.v2.b32 	[%rd2+160], {%r34, %r34};
	st.local.v2.b32 	[%rd2+168], {%r34, %r34};
	st.local.v2.b32 	[%rd2+176], {%r34, %r34};
	st.local.v2.b32 	[%rd2+184], {%r34, %r34};
	st.local.v2.b32 	[%rd2+192], {%r34, %r34};
	st.local.v2.b32 	[%rd2+200], {%r34, %r34};
	st.local.v2.b32 	[%rd2+208], {%r34, %r34};
	st.local.v2.b32 	[%rd2+216], {%r34, %r34};
	st.local.v2.b32 	[%rd2+224], {%r34, %r34};
	st.local.v2.b32 	[%rd2+232], {%r34, %r34};
	st.local.v2.b32 	[%rd2+240], {%r34, %r34};
	st.local.v2.b32 	[%rd2+248], {%r34, %r34};
	st.local.v2.b32 	[%rd2+272], {%r34, %r34};
	st.local.v2.b32 	[%rd2+280], {%r34, %r34};
	st.local.v2.b32 	[%rd2+288], {%r34, %r34};
	st.local.v2.b32 	[%rd2+296], {%r34, %r34};
	st.local.v2.b32 	[%rd2+304], {%r34, %r34};
	st.local.v2.b32 	[%rd2+312], {%r34, %r34};
	st.local.v2.b32 	[%rd2+320], {%r34, %r34};
	st.local.v2.b32 	[%rd2+328], {%r34, %r34};
	st.local.v2.b32 	[%rd2+336], {%r34, %r34};
	st.local.v2.b32 	[%rd2+344], {%r34, %r34};
	st.local.v2.b32 	[%rd2+352], {%r34, %r34};
	st.local.v2.b32 	[%rd2+360], {%r34, %r34};
	st.local.v2.b32 	[%rd2+368], {%r34, %r34};
	st.local.v2.b32 	[%rd2+376], {%r34, %r34};
	st.local.v2.b32 	[%rd2+384], {%r34, %r34};
	st.local.v2.b32 	[%rd2+392], {%r34, %r34};
	st.local.v2.b32 	[%rd2+400], {%r34, %r34};
	st.local.v2.b32 	[%rd2+408], {%r34, %r34};
	st.local.v2.b32 	[%rd2+416], {%r34, %r34};
	st.local.v2.b32 	[%rd2+424], {%r34, %r34};
	st.local.v2.b32 	[%rd2+432], {%r34, %r34};
	st.local.v2.b32 	[%rd2+440], {%r34, %r34};
	st.local.v2.b32 	[%rd2+448], {%r34, %r34};
	st.local.v2.b32 	[%rd2+456], {%r34, %r34};
	st.local.v2.b32 	[%rd2+464], {%r34, %r34};
	st.local.v2.b32 	[%rd2+472], {%r34, %r34};
	st.local.v2.b32 	[%rd2+480], {%r34, %r34};
	st.local.v2.b32 	[%rd2+488], {%r34, %r34};
	st.local.v2.b32 	[%rd2+496], {%r34, %r34};
	st.local.v2.b32 	[%rd2+504], {%r34, %r34};
	st.local.v2.b32 	[%rd2+512], {%r34, %r34};
	st.local.v2.b32 	[%rd2+520], {%r34, %r34};
	mov.b16 	%rs2, 0;
	st.local.v2.u8 	[%rd2+528], {%rs2, %rs2};
	mul.wide.s32 	%rd27, %r33, 536;
	add.s64 	%rd7, %rd4, %rd27;
$L__BB0_5:
	cvt.u64.u32 	%rd28, %r34;
	add.s64 	%rd29, %rd7, %rd28;
	ld.global.u8 	%rs3, [%rd29];
	add.s64 	%rd30, %rd2, %rd28;
	st.local.u8 	[%rd30], %rs3;
	add.s32 	%r34, %r34, 1;
	setp.ne.s16 	%p3, %rs3, 0;
	setp.ne.s32 	%p4, %r34, 256;
	and.pred  	%p5, %p3, %p4;
	@%p5 bra 	$L__BB0_5;
	ld.global.f64 	%fd1, [%rd7+264];
	st.local.f64 	[%rd2+264], %fd1;
	ld.global.u32 	%r23, [%rd7+256];
	st.local.u32 	[%rd2+256], %r23;
	cvt.rn.f64.s32 	%fd2, %r23;
	div.rn.f64 	%fd3, %fd2, %fd1;
	mov.b16 	%rs4, 0;
	st.local.v2.u8 	[%rd3], {%rs4, %rs4};
	st.local.v2.u8 	[%rd3+2], {%rs4, %rs4};
	st.local.v2.u8 	[%rd3+4], {%rs4, %rs4};
	st.local.v2.u8 	[%rd3+6], {%rs4, %rs4};
	st.local.v2.u8 	[%rd3+8], {%rs4, %rs4};
	st.local.v2.u8 	[%rd3+10], {%rs4, %rs4};
	st.local.v2.u8 	[%rd3+12], {%rs4, %rs4};
	st.local.v2.u8 	[%rd3+14], {%rs4, %rs4};
	st.local.v2.u8 	[%rd3+16], {%rs4, %rs4};
	st.local.v2.u8 	[%rd3+18], {%rs4, %rs4};
	st.local.v2.u8 	[%rd3+20], {%rs4, %rs4};
	st.local.v2.u8 	[%rd3+22], {%rs4, %rs4};
	st.local.v2.u8 	[%rd3+24], {%rs4, %rs4};
	st.local.v2.u8 	[%rd3+26], {%rs4, %rs4};
	st.local.v2.u8 	[%rd3+28], {%rs4, %rs4};
	st.local.v2.u8 	[%rd3+30], {%rs4, %rs4};
	st.local.v2.u8 	[%rd3+32], {%rs4, %rs4};
	st.local.v2.u8 	[%rd3+34], {%rs4, %rs4};
	st.local.v2.u8 	[%rd3+36], {%rs4, %rs4};
	st.local.v2.u8 	[%rd3+38], {%rs4, %rs4};
	st.local.v2.u8 	[%rd3+40], {%rs4, %rs4};
	st.local.v2.u8 	[%rd3+42], {%rs4, %rs4};
	st.local.v2.u8 	[%rd3+44], {%rs4, %rs4};
	st.local.v2.u8 	[%rd3+46], {%rs4, %rs4};
	st.local.v2.u8 	[%rd3+48], {%rs4, %rs4};
	st.local.v2.u8 	[%rd3+50], {%rs4, %rs4};
	st.local.v2.u8 	[%rd3+52], {%rs4, %rs4};
	st.local.v2.u8 	[%rd3+54], {%rs4, %rs4};
	st.local.v2.u8 	[%rd3+56], {%rs4, %rs4};
	st.local.v2.u8 	[%rd3+58], {%rs4, %rs4};
	st.local.v2.u8 	[%rd3+60], {%rs4, %rs4};
	st.local.v2.u8 	[%rd3+62], {%rs4, %rs4};
	st.local.v2.u8 	[%rd3+64], {%rs4, %rs4};
	st.local.v2.u8 	[%rd3+66], {%rs4, %rs4};
	st.local.v2.u8 	[%rd3+68], {%rs4, %rs4};
	st.local.v2.u8 	[%rd3+70], {%rs4, %rs4};
	st.local.v2.u8 	[%rd3+72], {%rs4, %rs4};
	st.local.v2.u8 	[%rd3+74], {%rs4, %rs4};
	st.local.v2.u8 	[%rd3+76], {%rs4, %rs4};
	st.local.v2.u8 	[%rd3+78], {%rs4, %rs4};
	st.local.v2.u8 	[%rd3+80], {%rs4, %rs4};
	st.local.v2.u8 	[%rd3+82], {%rs4, %rs4};
	st.local.v2.u8 	[%rd3+84], {%rs4, %rs4};
	st.local.v2.u8 	[%rd3+86], {%rs4, %rs4};
	st.local.v2.u8 	[%rd3+88], {%rs4, %rs4};
	st.local.v2.u8 	[%rd3+90], {%rs4, %rs4};
	st.local.v2.u8 	[%rd3+92], {%rs4, %rs4};
	st.local.v2.u8 	[%rd3+94], {%rs4, %rs4};
	st.local.v2.u8 	[%rd3+96], {%rs4, %rs4};
	st.local.v2.u8 	[%rd3+98], {%rs4, %rs4};
	st.local.v2.u8 	[%rd3+100], {%rs4, %rs4};
	st.local.v2.u8 	[%rd3+102], {%rs4, %rs4};
	st.local.v2.u8 	[%rd3+104], {%rs4, %rs4};
	st.local.v2.u8 	[%rd3+106], {%rs4, %rs4};
	st.local.v2.u8 	[%rd3+108], {%rs4, %rs4};
	st.local.v2.u8 	[%rd3+110], {%rs4, %rs4};
	st.local.v2.u8 	[%rd3+112], {%rs4, %rs4};
	st.local.v2.u8 	[%rd3+114], {%rs4, %rs4};
	st.local.v2.u8 	[%rd3+116], {%rs4, %rs4};
	st.local.v2.u8 	[%rd3+118], {%rs4, %rs4};
	st.local.v2.u8 	[%rd3+120], {%rs4, %rs4};
	st.local.v2.u8 	[%rd3+122], {%rs4, %rs4};
	st.local.v2.u8 	[%rd3+124], {%rs4, %rs4};
	st.local.v2.u8 	[%rd3+126], {%rs4, %rs4};
	st.local.v2.u8 	[%rd3+128], {%rs4, %rs4};
	st.local.v2.u8 	[%rd3+130], {%rs4, %rs4};
	st.local.v2.u8 	[%rd3+132], {%rs4, %rs4};
	st.local.v2.u8 	[%rd3+134], {%rs4, %rs4};
	st.local.v2.u8 	[%rd3+136], {%rs4, %rs4};
	st.local.v2.u8 	[%rd3+138], {%rs4, %rs4};
	st.local.v2.u8 	[%rd3+140], {%rs4, %rs4};
	st.local.v2.u8 	[%rd3+142], {%rs4, %rs4};
	st.local.v2.u8 	[%rd3+144], {%rs4, %rs4};
	st.local.v2.u8 	[%rd3+146], {%rs4, %rs4};
	st.local.v2.u8 	[%rd3+148], {%rs4, %rs4};
	st.local.v2.u8 	[%rd3+150], {%rs4, %rs4};
	st.local.v2.u8 	[%rd3+152], {%rs4, %rs4};
	st.local.v2.u8 	[%rd3+154], {%rs4, %rs4};
	st.local.v2.u8 	[%rd3+156], {%rs4, %rs4};
	st.local.v2.u8 	[%rd3+158], {%rs4, %rs4};
	st.local.v2.u8 	[%rd3+160], {%rs4, %rs4};
	st.local.v2.u8 	[%rd3+162], {%rs4, %rs4};
	st.local.v2.u8 	[%rd3+164], {%rs4, %rs4};
	st.local.v2.u8 	[%rd3+166], {%rs4, %rs4};
	st.local.v2.u8 	[%rd3+168], {%rs4, %rs4};
	st.local.v2.u8 	[%rd3+170], {%rs4, %rs4};
	st.local.v2.u8 	[%rd3+172], {%rs4, %rs4};
	st.local.v2.u8 	[%rd3+174], {%rs4, %rs4};
	st.local.v2.u8 	[%rd3+176], {%rs4, %rs4};
	st.local.v2.u8 	[%rd3+178], {%rs4, %rs4};
	st.local.v2.u8 	[%rd3+180], {%rs4, %rs4};
	st.local.v2.u8 	[%rd3+182], {%rs4, %rs4};
	st.local.v2.u8 	[%rd3+184], {%rs4, %rs4};
	st.local.v2.u8 	[%rd3+186], {%rs4, %rs4};
	st.local.v2.u8 	[%rd3+188], {%rs4, %rs4};
	st.local.v2.u8 	[%rd3+190], {%rs4, %rs4};
	st.local.v2.u8 	[%rd3+192], {%rs4, %rs4};
	st.local.v2.u8 	[%rd3+194], {%rs4, %rs4};
	st.local.v2.u8 	[%rd3+196], {%rs4, %rs4};
	st.local.v2.u8 	[%rd3+198], {%rs4, %rs4};
	st.local.v2.u8 	[%rd3+200], {%rs4, %rs4};
	st.local.v2.u8 	[%rd3+202], {%rs4, %rs4};
	st.local.v2.u8 	[%rd3+204], {%rs4, %rs4};
	st.local.v2.u8 	[%rd3+206], {%rs4, %rs4};
	st.local.v2.u8 	[%rd3+208], {%rs4, %rs4};
	st.local.v2.u8 	[%rd3+210], {%rs4, %rs4};
	st.local.v2.u8 	[%rd3+212], {%rs4, %rs4};
	st.local.v2.u8 	[%rd3+214], {%rs4, %rs4};
	st.local.v2.u8 	[%rd3+216], {%rs4, %rs4};
	st.local.v2.u8 	[%rd3+218], {%rs4, %rs4};
	st.local.v2.u8 	[%rd3+220], {%rs4, %rs4};
	st.local.v2.u8 	[%rd3+222], {%rs4, %rs4};
	st.local.v2.u8 	[%rd3+224], {%rs4, %rs4};
	st.local.v2.u8 	[%rd3+226], {%rs4, %rs4};
	st.local.v2.u8 	[%rd3+228], {%rs4, %rs4};
	st.local.v2.u8 	[%rd3+230], {%rs4, %rs4};
	st.local.v2.u8 	[%rd3+232], {%rs4, %rs4};
	st.local.v2.u8 	[%rd3+234], {%rs4, %rs4};
	st.local.v2.u8 	[%rd3+236], {%rs4, %rs4};
	st.local.v2.u8 	[%rd3+238], {%rs4, %rs4};
	st.local.v2.u8 	[%rd3+240], {%rs4, %rs4};
	st.local.v2.u8 	[%rd3+242], {%rs4, %rs4};
	st.local.v2.u8 	[%rd3+244], {%rs4, %rs4};
	st.local.v2.u8 	[%rd3+246], {%rs4, %rs4};
	st.local.v2.u8 	[%rd3+248], {%rs4, %rs4};
	st.local.v2.u8 	[%rd3+250], {%rs4, %rs4};
	st.local.v2.u8 	[%rd3+252], {%rs4, %rs4};
	st.local.v2.u8 	[%rd3+254], {%rs4, %rs4};
	st.local.v2.u8 	[%rd3+256], {%rs4, %rs4};
	mov.b16 	%rs5, 45;
	mov.b16 	%rs6, 70;
	st.local.v2.u8 	[%rd3], {%rs6, %rs5};
	setp.lt.f64 	%p6, %fd3, 0d4051800000000000;
	setp.lt.f64 	%p7, %fd3, 0d404E000000000000;
	selp.b16 	%rs7, 68, 69, %p7;
	or.pred  	%p8, %p6, %p7;
	setp.lt.f64 	%p9, %fd3, 0d4049000000000000;
	selp.b16 	%rs8, 67, %rs7, %p9;
	or.pred  	%p10, %p9, %p8;
	setp.lt.f64 	%p11, %fd3, 0d4044000000000000;
	selp.b16 	%rs9, 66, %rs8, %p11;
	or.pred  	%p12, %p11, %p10;
	setp.lt.f64 	%p13, %fd3, 0d403E000000000000;
	selp.b16 	%rs1, 65, %rs9, %p13;
	or.pred  	%p14, %p13, %p12;
	not.pred 	%p15, %p14;
	@%p15 bra 	$L__BB0_8;
	st.local.u8 	[%rd3], %rs1;
$L__BB0_8:
	mov.b32 	%r35, 0;
$L__BB0_9:
	cvt.u64.u32 	%rd31, %r35;
	add.s64 	%rd32, %rd7, %rd31;
	ld.global.u8 	%rs10, [%rd32];
	add.s64 	%rd33, %rd3, %rd31;
	st.local.u8 	[%rd33+2], %rs10;
	add.s32 	%r35, %r35, 1;
	setp.ne.s16 	%p16, %rs10, 0;
	setp.ne.s32 	%p17, %r35, 256;
	and.pred  	%p18, %p16, %p17;
	@%p18 bra 	$L__BB0_9;
	st.local.u32 	[%rd1], %r1;
	st.local.u64 	[%rd1+8], %rd21;
	mov.u64 	%rd35, $str$1;
	cvta.global.u64 	%rd36, %rd35;
	{ // callseq 1, 0
	.param .b64 param0;
	st.param.b64 	[param0], %rd36;
	.param .b64 param1;
	st.param.b64 	[param1], %rd19;
	.param .b32 retval0;
	call.uni (retval0), 
	vprintf, 
	(
	param0, 
	param1
	);
	ld.param.b32 	%r26, [retval0];
	} // callseq 1
	mov.b32 	%r36, 0;
$L__BB0_11:
	cvt.u64.u32 	%rd38, %r36;
	add.s64 	%rd39, %rd3, %rd38;
	ld.local.u8 	%rs11, [%rd39];
	add.s64 	%rd40, %rd2, %rd38;
	st.local.u8 	[%rd40+272], %rs11;
	add.s32 	%r36, %r36, 1;
	setp.ne.s16 	%p19, %rs11, 0;
	setp.ne.s32 	%p20, %r36, 256;
	and.pred  	%p21, %p19, %p20;
	@%p21 bra 	$L__BB0_11;
	ld.local.s8 	%rs12, [%rd2+272];
	setp.gt.s16 	%p22, %rs12, 69;
	@%p22 bra 	$L__BB0_16;
	atom.global.add.u32 	%r29, [%rd5], 1;
	mul.wide.s32 	%rd41, %r29, 536;
	add.s64 	%rd8, %rd6, %rd41;
	mov.b32 	%r37, 0;
	mov.u64 	%rd42, %rd2;
	mov.u64 	%rd43, %rd8;
$L__BB0_14:
	ld.local.v2.u32 	{%r30, %r31}, [%rd42];
	st.global.v2.u32 	[%rd43], {%r30, %r31};
	add.s32 	%r14, %r37, 1;
	add.s64 	%rd43, %rd43, 8;
	add.s64 	%rd42, %rd42, 8;
	setp.lt.u32 	%p23, %r37, 65;
	mov.u32 	%r37, %r14;
	@%p23 bra 	$L__BB0_14;
	ld.local.v2.u8 	{%rs13, %rs14}, [%rd2+528];
	st.global.v2.u8 	[%rd8+528], {%rs13, %rs14};
$L__BB0_16:
	add.s32 	%r33, %r33, 1;
	setp.ne.s32 	%p24, %r33, %r32;
	@%p24 bra 	$L__BB0_4;
$L__BB0_17:
	ret;

}


// ===== COMPILED SASS (sm_100) =====

	.target	sm_100

	.elftype	@"ET_EXEC"


//--------------------- .note.nv.tkinfo           --------------------------
	.section	.note.nv.tkinfo,"",@"SHT_NOTE"
	.sectionflags	@"SHF_NOTE_NV_TKINFO"
	.tkinfo
        /*0018*/ 	.word	0x00000002
        /*0030*/ 	.string	""
        /*0030*/ 	.string	"ptxas"
        /*0030*/ 	.string	"Cuda compilation tools, release 13.0, V13.0.88"
        /*0030*/ 	.string	"Build cuda_13.0.r13.0/compiler.36424714_0"
        /*0030*/ 	.string	"-arch sm_100 -m 64 "



//--------------------- .note.nv.cuinfo           --------------------------
	.section	.note.nv.cuinfo,"",@"SHT_NOTE"
	.sectionflags	@"SHF_NOTE_NV_CUINFO"
        /*0018*/ 	.short	0x0002
        /*001a*/ 	.short	0x0064
        /*001c*/ 	.short	0x0082
	.zero		2


//--------------------- .nv.info                  --------------------------
	.section	.nv.info,"",@"SHT_CUDA_INFO"
	.align	4


	//----- nvinfo : EIATTR_REGCOUNT
	.align		4
        /*0000*/ 	.byte	0x04, 0x2f
        /*0002*/ 	.short	(.L_3 - .L_2)
	.align		4
.L_2:
        /*0004*/ 	.word	index@(_Z10sum_on_gpuP12BenchmarkGPUPiS1_S1_S0_)
        /*0008*/ 	.word	0x00000020


	//----- nvinfo : EIATTR_FRAME_SIZE
	.align		4
.L_3:
        /*000c*/ 	.byte	0x04, 0x11
        /*000e*/ 	.short	(.L_5 - .L_4)
	.align		4
.L_4:
        /*0010*/ 	.word	index@($__internal_0_$__cuda_sm20_div_rn_f64_full)
        /*0014*/ 	.word	0x00000330


	//----- nvinfo : EIATTR_FRAME_SIZE
	.align		4
.L_5:
        /*0018*/ 	.byte	0x04, 0x11
        /*001a*/ 	.short	(.L_7 - .L_6)
	.align		4
.L_6:
        /*001c*/ 	.word	index@(_Z10sum_on_gpuP12BenchmarkGPUPiS1_S1_S0_)
        /*0020*/ 	.word	0x00000330


	//----- nvinfo : EIATTR_MIN_STACK_SIZE
	.align		4
.L_7:
        /*0024*/ 	.byte	0x04, 0x12
        /*0026*/ 	.short	(.L_9 - .L_8)
	.align		4
.L_8:
        /*0028*/ 	.word	index@(_Z10sum_on_gpuP12BenchmarkGPUPiS1_S1_S0_)
        /*002c*/ 	.word	0x00000330
.L_9:


//--------------------- .nv.compat                --------------------------
	.section	.nv.compat,"",@"SHT_CUDA_COMPAT_INFO"
	.align	4
        /*0000*/ 	.byte	0x02, 0x09, 0x00, 0x00, 0x02, 0x02, 0x01, 0x00, 0x02, 0x05, 0x05, 0x00, 0x03, 0x07, 0x01, 0x01
        /*0010*/ 	.byte	0x02, 0x03, 0x00, 0x00, 0x02, 0x06, 0x01, 0x00, 0x04, 0x0b, 0x08, 0x00, 0x01, 0x00, 0x00, 0x00
        /*0020*/ 	.byte	0x00, 0x00, 0x00, 0x00


//--------------------- .nv.info._Z10sum_on_gpuP12BenchmarkGPUPiS1_S1_S0_ --------------------------
	.section	.nv.info._Z10sum_on_gpuP12BenchmarkGPUPiS1_S1_S0_,"",@"SHT_CUDA_INFO"
	.sectionflags	@""
	.align	4


	//----- nvinfo : EIATTR_CUDA_API_VERSION
	.align		4
        /*0000*/ 	.byte	0x04, 0x37
        /*0002*/ 	.short	(.L_11 - .L_10)
.L_10:
        /*0004*/ 	.word	0x00000082


	//----- nvinfo : EIATTR_KPARAM_INFO
	.align		4
.L_11:
        /*0008*/ 	.byte	0x04, 0x17
        /*000a*/ 	.short	(.L_13 - .L_12)
.L_12:
        /*000c*/ 	.word	0x00000000
        /*0010*/ 	.short	0x0004
        /*0012*/ 	.short	0x0020
        /*0014*/ 	.byte	0x00, 0xf5, 0x21, 0x00


	//----- nvinfo : EIATTR_KPARAM_INFO
	.align		4
.L_13:
        /*0018*/ 	.byte	0x04, 0x17
        /*001a*/ 	.short	(.L_15 - .L_14)
.L_14:
        /*001c*/ 	.word	0x00000000
        /*0020*/ 	.short	0x0003
        /*0022*/ 	.short	0x0018
        /*0024*/ 	.byte	0x00, 0xf5, 0x21, 0x00


	//----- nvinfo : EIATTR_KPARAM_INFO
	.align		4
.L_15:
        /*0028*/ 	.byte	0x04, 0x17
        /*002a*/ 	.short	(.L_17 - .L_16)
.L_16:
        /*002c*/ 	.word	0x00000000
        /*0030*/ 	.short	0x0002
        /*0032*/ 	.short	0x0010
        /*0034*/ 	.byte	0x00, 0xf5, 0x21, 0x00


	//----- nvinfo : EIATTR_KPARAM_INFO
	.align		4
.L_17:
        /*0038*/ 	.byte	0x04, 0x17
        /*003a*/ 	.short	(.L_19 - .L_18)
.L_18:
        /*003c*/ 	.word	0x00000000
        /*0040*/ 	.short	0x0001
        /*0042*/ 	.short	0x0008
        /*0044*/ 	.byte	0x00, 0xf5, 0x21, 0x00


	//----- nvinfo : EIATTR_KPARAM_INFO
	.align		4
.L_19:
        /*0048*/ 	.byte	0x04, 0x17
        /*004a*/ 	.short	(.L_21 - .L_20)
.L_20:
        /*004c*/ 	.word	0x00000000
        /*0050*/ 	.short	0x0000
        /*0052*/ 	.short	0x0000
        /*0054*/ 	.byte	0x00, 0xf5, 0x21, 0x00


	//----- nvinfo : EIATTR_SPARSE_MMA_MASK
	.align		4
.L_21:
        /*0058*/ 	.byte	0x03, 0x50
        /*005a*/ 	.short	0x0000


	//----- nvinfo : EIATTR_MAXREG_COUNT
	.align		4
        /*005c*/ 	.byte	0x03, 0x1b
        /*005e*/ 	.short	0x00ff


	//----- nvinfo : EIATTR_EXTERNS
	.align		4
        /*0060*/ 	.byte	0x04, 0x0f
        /*0062*/ 	.short	(.L_23 - .L_22)


	//   ....[0]....
	.align		4
.L_22:
        /*0064*/ 	.word	index@(vprintf)


	//----- nvinfo : EIATTR_MERCURY_ISA_VERSION
	.align		4
.L_23:
        /*0068*/ 	.byte	0x03, 0x5f
        /*006a*/ 	.short	0x0101


	//----- nvinfo : EIATTR_INT_WARP_WIDE_INSTR_OFFSETS
	.align		4
        /*006c*/ 	.byte	0x04, 0x31
        /*006e*/ 	.short	(.L_25 - .L_24)


	//   ....[0]....
.L_24:
        /*0070*/ 	.word	0x00000c70


	//   ....[1]....
        /*0074*/ 	.word	0x00000d40


	//----- nvinfo : EIATTR_VRC_CTA_INIT_COUNT
	.align		4
.L_25:
        /*0078*/ 	.byte	0x02, 0x4a
	.zero		1
	.zero		1


	//----- nvinfo : EIATTR_SYSCALL_OFFSETS
	.align		4
        /*007c*/ 	.byte	0x04, 0x46
        /*007e*/ 	.short	(.L_27 - .L_26)


	//   ....[0]....
.L_26:
        /*0080*/ 	.word	0x000001d0


	//   ....[1]....
        /*0084*/ 	.word	0x00000b70


	//----- nvinfo : EIATTR_EXIT_INSTR_OFFSETS
	.align		4
.L_27:
        /*0088*/ 	.byte	0x04, 0x1c
        /*008a*/ 	.short	(.L_29 - .L_28)


	//   ....[0]....
.L_28:
        /*008c*/ 	.word	0x000001f0


	//   ....[1]....
        /*0090*/ 	.word	0x00000eb0


	//----- nvinfo : EIATTR_CRS_STACK_SIZE
	.align		4
.L_29:
        /*0094*/ 	.byte	0x04, 0x1e
        /*0096*/ 	.short	(.L_31 - .L_30)
.L_30:
        /*0098*/ 	.word	0x00000000


	//----- nvinfo : EIATTR_CBANK_PARAM_SIZE
	.align		4
.L_31:
        /*009c*/ 	.byte	0x03, 0x19
        /*009e*/ 	.short	0x0028


	//----- nvinfo : EIATTR_PARAM_CBANK
	.align		4
        /*00a0*/ 	.byte	0x04, 0x0a
        /*00a2*/ 	.short	(.L_33 - .L_32)
	.align		4
.L_32:
        /*00a4*/ 	.word	index@(.nv.constant0._Z10sum_on_gpuP12BenchmarkGPUPiS1_S1_S0_)
        /*00a8*/ 	.short	0x0380
        /*00aa*/ 	.short	0x0028


	//----- nvinfo : EIATTR_SW_WAR
	.align		4
.L_33:
        /*00ac*/ 	.byte	0x04, 0x36
        /*00ae*/ 	.short	(.L_35 - .L_34)
.L_34:
        /*00b0*/ 	.word	0x00000008
.L_35:


//--------------------- .nv.callgraph             --------------------------
	.section	.nv.callgraph,"",@"SHT_CUDA_CALLGRAPH"
	.align	4
	.sectionentsize	8
	.align		4
        /*0000*/ 	.word	0x00000000
	.align		4
        /*0004*/ 	.word	0xffffffff
	.align		4
        /*0008*/ 	.word	index@(_Z10sum_on_gpuP12BenchmarkGPUPiS1_S1_S0_)
	.align		4
        /*000c*/ 	.word	index@(vprintf)
	.align		4
        /*0010*/ 	.word	0x00000000
	.align		4
        /*0014*/ 	.word	0xfffffffe
	.align		4
        /*0018*/ 	.word	0x00000000
	.align		4
        /*001c*/ 	.word	0xfffffffd
	.align		4
        /*0020*/ 	.word	0x00000000
	.align		4
        /*0024*/ 	.word	0xfffffffc


//--------------------- .nv.constant4             --------------------------
	.section	.nv.constant4,"a",@progbits
	.align	8
	.align		8
.nv.constant4:
        /*0000*/ 	.dword	vprintf
	.align		8
        /*0008*/ 	.dword	$str
	.align		8
        /*0010*/ 	.dword	$str$1


//--------------------- .text._Z10sum_on_gpuP12BenchmarkGPUPiS1_S1_S0_ --------------------------
	.section	.text._Z10sum_on_gpuP12BenchmarkGPUPiS1_S1_S0_,"ax",@progbits
	.align	128
        .global         _Z10sum_on_gpuP12BenchmarkGPUPiS1_S1_S0_
        .type           _Z10sum_on_gpuP12BenchmarkGPUPiS1_S1_S0_,@function
        .size           _Z10sum_on_gpuP12BenchmarkGPUPiS1_S1_S0_,(.L_x_21 - _Z10sum_on_gpuP12BenchmarkGPUPiS1_S1_S0_)
        .other          _Z10sum_on_gpuP12BenchmarkGPUPiS1_S1_S0_,@"STO_CUDA_ENTRY STV_DEFAULT"
_Z10sum_on_gpuP12BenchmarkGPUPiS1_S1_S0_:
.text._Z10sum_on_gpuP12BenchmarkGPUPiS1_S1_S0_:
[----:B------:R-:W0:Y:S08]  /*0000*/  LDC R1, c[0x0][0x37c] ;  /* 0x0000df00ff017b82 */ /* 0x000e300000000800 */
[----:B------:R-:W1:Y:S01]  /*0010*/  LDC.64 R2, c[0x0][0x398] ;  /* 0x0000e600ff027b82 */ /* 0x000e620000000a00 */
[----:B------:R-:W1:Y:S01]  /*0020*/  LDCU.64 UR36, c[0x0][0x358] ;  /* 0x00006b00ff2477ac */ /* 0x000e620008000a00 */
[----:B------:R-:W2:Y:S01]  /*0030*/  S2R R18, SR_TID.X ;  /* 0x0000000000127919 */ /* 0x000ea20000002100 */
[----:B0-----:R-:W-:Y:S01]  /*0040*/  VIADD R1, R1, 0xfffffcd0 ;  /* 0xfffffcd001017836 */ /* 0x001fe20000000000 */
[----:B------:R-:W0:Y:S01]  /*0050*/  LDCU UR5, c[0x0][0x2fc] ;  /* 0x00005f80ff0577ac */ /* 0x000e220008000800 */
[----:B------:R-:W-:Y:S01]  /*0060*/  MOV R0, 0x0 ;  /* 0x0000000000007802 */ /* 0x000fe20000000f00 */
[----:B------:R-:W3:Y:S01]  /*0070*/  LDCU.64 UR6, c[0x4][0x8] ;  /* 0x01000100ff0677ac */ /* 0x000ee20008000a00 */
[----:B-1----:R-:W4:Y:S01]  /*0080*/  LDG.E R2, desc[UR36][R2.64] ;  /* 0x0000002402027981 */ /* 0x002f22000c1e1900 */
[----:B------:R-:W1:Y:S02]  /*0090*/  LDCU UR4, c[0x0][0x360] ;  /* 0x00006c00ff0477ac */ /* 0x000e640008000800 */
[----:B-1----:R-:W-:-:S06]  /*00a0*/  UIADD3 UR4, UPT, UPT, UR4, -0x1, URZ ;  /* 0xffffffff04047890 */ /* 0x002fcc000fffe0ff */
[----:B--2---:R-:W-:-:S13]  /*00b0*/  ISETP.NE.AND P0, PT, R18, UR4, PT ;  /* 0x0000000412007c0c */ /* 0x004fda000bf05270 */
[----:B------:R-:W1:Y:S01]  /*00c0*/  @!P0 LDC.64 R6, c[0x0][0x390] ;  /* 0x0000e400ff068b82 */ /* 0x000e620000000a00 */
[----:B----4-:R-:W-:-:S04]  /*00d0*/  IMAD R19, R2, R18, RZ ;  /* 0x0000001202137224 */ /* 0x010fc800078e02ff */
[----:B------:R-:W-:-:S06]  /*00e0*/  IMAD.IADD R24, R2, 0x1, R19 ;  /* 0x0000000102187824 */ /* 0x000fcc00078e0213 */
[----:B-1----:R1:W2:Y:S01]  /*00f0*/  @!P0 LDG.E R24, desc[UR36][R6.64] ;  /* 0x0000002406188981 */ /* 0x0022a2000c1e1900 */
[----:B------:R-:W4:Y:S01]  /*0100*/  LDCU UR4, c[0x0][0x2f8] ;  /* 0x00005f00ff0477ac */ /* 0x000f220008000800 */
[----:B------:R0:W2:Y:S01]  /*0110*/  LDC.64 R8, c[0x4][R0] ;  /* 0x0100000000087b82 */ /* 0x0000a20000000a00 */
[----:B---3--:R-:W-:Y:S01]  /*0120*/  IMAD.U32 R4, RZ, RZ, UR6 ;  /* 0x00000006ff047e24 */ /* 0x008fe2000f8e00ff */
[----:B------:R3:W-:Y:S01]  /*0130*/  STL.64 [R1], R18 ;  /* 0x0000001201007387 */ /* 0x0007e20000100a00 */
[----:B------:R-:W-:Y:S01]  /*0140*/  IMAD.U32 R5, RZ, RZ, UR7 ;  /* 0x00000007ff057e24 */ /* 0x000fe2000f8e00ff */
[----:B----4-:R-:W-:-:S04]  /*0150*/  IADD3 R22, P0, PT, R1, UR4, RZ ;  /* 0x0000000401167c10 */ /* 0x010fc8000ff1e0ff */
[----:B------:R-:W-:Y:S01]  /*0160*/  IADD3 R16, P1, PT, R22, 0x228, RZ ;  /* 0x0000022816107810 */ /* 0x000fe20007f3e0ff */
[----:B0-----:R-:W-:Y:S02]  /*0170*/  IMAD.X R2, RZ, RZ, UR5, P0 ;  /* 0x00000005ff027e24 */ /* 0x001fe400080e06ff */
[----:B-1----:R-:W-:Y:S02]  /*0180*/  IMAD.MOV.U32 R6, RZ, RZ, R22 ;  /* 0x000000ffff067224 */ /* 0x002fe400078e0016 */
[--C-:B------:R-:W-:Y:S02]  /*0190*/  IMAD.X R17, RZ, RZ, R2.reuse, P1 ;  /* 0x000000ffff117224 */ /* 0x100fe400008e0602 */
[----:B------:R-:W-:Y:S01]  /*01a0*/  IMAD.MOV.U32 R7, RZ, RZ, R2 ;  /* 0x000000ffff077224 */ /* 0x000fe200078e0002 */
[----:B--2---:R3:W-:Y:S06]  /*01b0*/  STL [R1+0x8], R24 ;  /* 0x0000081801007387 */ /* 0x0047ec0000100800 */
[----:B------:R-:W-:-:S07]  /*01c0*/  LEPC R20, `(.L_x_0) ;  /* 0x000000001014794e */ /* 0x000fce0000000000 */
[----:B---3--:R-:W-:Y:S05]  /*01d0*/  CALL.ABS.NOINC R8 ;  /* 0x0000000008007343 */ /* 0x008fea0003c00000 */
.L_x_0:
[----:B------:R-:W-:-:S13]  /*01e0*/  ISETP.GE.AND P0, PT, R19, R24, PT ;  /* 0x000000181300720c */ /* 0x000fda0003f06270 */
[----:B------:R-:W-:Y:S05]  /*01f0*/  @P0 EXIT ;  /* 0x000000000000094d */ /* 0x000fea0003800000 */
[----:B------:R-:W-:-:S07]  /*0200*/  VIADD R23, R1, 0x10 ;  /* 0x0000001001177836 */ /* 0x000fce0000000000 */
.L_x_14:
[----:B-1----:R-:W-:Y:S01]  /*0210*/  IMAD.MOV.U32 R4, RZ, RZ, 0x0 ;  /* 0x00000000ff047424 */ /* 0x002fe200078e00ff */
[----:B------:R-:W-:Y:S01]  /*0220*/  STL.128 [R1+0x10], RZ ;  /* 0x000010ff01007387 */ /* 0x000fe20000100c00 */
[----:B------:R-:W-:Y:S01]  /*0230*/  IMAD.MOV.U32 R5, RZ, RZ, -0x40100000 ;  /* 0xbff00000ff057424 */ /* 0x000fe200078e00ff */
[----:B------:R-:W-:Y:S05]  /*0240*/  YIELD ;  /* 0x0000000000007946 */ /* 0x000fea0003800000 */
[----:B0-----:R0:W-:Y:S01]  /*0250*/  STL.64 [R1+0x118], R4 ;  /* 0x0001180401007387 */ /* 0x0011e20000100a00 */
[----:B------:R-:W-:Y:S01]  /*0260*/  IMAD.MOV.U32 R0, RZ, RZ, -0x1 ;  /* 0xffffffffff007424 */ /* 0x000fe200078e00ff */
[----:B------:R-:W-:Y:S02]  /*0270*/  BSSY.RECONVERGENT B0, `(.L_x_1) ;  /* 0x000002e000007945 */ /* 0x000fe40003800200 */
[----:B------:R-:W-:Y:S04]  /*0280*/  STL.128 [R1+0x20], RZ ;  /* 0x000020ff01007387 */ /* 0x000fe80000100c00 */
[----:B------:R-:W-:Y:S01]  /*0290*/  STL.128 [R1+0x30], RZ ;  /* 0x000030ff01007387 */ /* 0x000fe20000100c00 */
[----:B0-----:R-:W0:Y:S03]  /*02a0*/  LDC.64 R4, c[0x0][0x380] ;  /* 0x0000e000ff047b82 */ /* 0x001e260000000a00 */
[----:B------:R-:W-:Y:S04]  /*02b0*/  STL.128 [R1+0x40], RZ ;  /* 0x000040ff01007387 */ /* 0x000fe80000100c00 */
[----:B------:R-:W-:Y:S04]  /*02c0*/  STL.128 [R1+0x50], RZ ;  /* 0x000050ff01007387 */ /* 0x000fe80000100c00 */
[----:B------:R-:W-:Y:S04]  /*02d0*/  STL.128 [R1+0x60], RZ ;  /* 0x000060ff01007387 */ /* 0x000fe80000100c00 */
[----:B------:R-:W-:Y:S04]  /*02e0*/  STL.128 [R1+0x70], RZ ;  /* 0x000070ff01007387 */ /* 0x000fe80000100c00 */
[----:B------:R-:W-:Y:S04]  /*02f0*/  STL.128 [R1+0x80], RZ ;  /* 0x000080ff01007387 */ /* 0x000fe80000100c00 */
[----:B------:R-:W-:Y:S01]  /*0300*/  STL.128 [R1+0x90], RZ ;  /* 0x000090ff01007387 */ /* 0x000fe20000100c00 */
[----:B0-----:R-:W-:-:S03]  /*0310*/  IMAD.WIDE R4, R19, 0x218, R4 ;  /* 0x0000021813047825 */ /* 0x001fc600078e0204 */
[----:B------:R-:W-:Y:S04]  /*0320*/  STL.128 [R1+0xa0], RZ ;  /* 0x0000a0ff01007387 */ /* 0x000fe80000100c00 */
        /* <DEDUP_REMOVED lines=22> */
[----:B------:R-:W-:Y:S04]  /*0490*/  STL.U16 [R1+0x220], RZ ;  /* 0x000220ff01007387 */ /* 0x000fe80000100400 */
[----:B------:R0:W-:Y:S02]  /*04a0*/  STL [R1+0x110], R0 ;  /* 0x0001100001007387 */ /* 0x0001e40000100800 */
[----:B0-----:R-:W-:-:S07]  /*04b0*/  IMAD.MOV.U32 R0, RZ, RZ, RZ ;  /* 0x000000ffff007224 */ /* 0x001fce00078e00ff */
.L_x_2:
[----:B------:R-:W-:-:S05]  /*04c0*/  IADD3 R6, P0, PT, R4, R0, RZ ;  /* 0x0000000004067210 */ /* 0x000fca0007f1e0ff */
[----:B------:R-:W-:-:S05]  /*04d0*/  IMAD.X R7, RZ, RZ, R5, P0 ;  /* 0x000000ffff077224 */ /* 0x000fca00000e0605 */
[----:B------:R-:W2:Y:S01]  /*04e0*/  LDG.E.U8 R6, desc[UR36][R6.64] ;  /* 0x0000002406067981 */ /* 0x000ea2000c1e1100 */
[----:B------:R-:W-:Y:S02]  /*04f0*/  IMAD.IADD R3, R1, 0x1, R0 ;  /* 0x0000000101037824 */ /* 0x000fe400078e0200 */
[----:B------:R-:W-:-:S05]  /*0500*/  VIADD R0, R0, 0x1 ;  /* 0x0000000100007836 */ /* 0x000fca0000000000 */
[----:B------:R-:W-:Y:S01]  /*0510*/  ISETP.NE.AND P0, PT, R0, 0x100, PT ;  /* 0x000001000000780c */ /* 0x000fe20003f05270 */
[----:B--2---:R0:W-:Y:S01]  /*0520*/  STL.U8 [R3+0x10], R6 ;  /* 0x0000100603007387 */ /* 0x0041e20000100000 */
[----:B------:R-:W-:-:S13]  /*0530*/  ISETP.NE.AND P1, PT, R6, RZ, PT ;  /* 0x000000ff0600720c */ /* 0x000fda0003f25270 */
[----:B0-----:R-:W-:Y:S05]  /*0540*/  @P0 BRA P1, `(.L_x_2) ;  /* 0xfffffffc00dc0947 */ /* 0x001fea000083ffff */
[----:B------:R-:W-:Y:S05]  /*0550*/  BSYNC.RECONVERGENT B0 ;  /* 0x0000000000007941 */ /* 0x000fea0003800200 */
.L_x_1:
[----:B------:R-:W2:Y:S04]  /*0560*/  LDG.E.64 R28, desc[UR36][R4.64+0x108] ;  /* 0x00010824041c7981 */ /* 0x000ea8000c1e1b00 */
[----:B------:R-:W3:Y:S01]  /*0570*/  LDG.E R0, desc[UR36][R4.64+0x100] ;  /* 0x0001002404007981 */ /* 0x000ee2000c1e1900 */
[----:B------:R-:W-:Y:S01]  /*0580*/  IMAD.MOV.U32 R6, RZ, RZ, 0x1 ;  /* 0x00000001ff067424 */ /* 0x000fe200078e00ff */
[----:B------:R-:W-:Y:S01]  /*0590*/  BSSY.RECONVERGENT B0, `(.L_x_3) ;  /* 0x0000015000007945 */ /* 0x000fe20003800200 */
[----:B--2---:R-:W0:Y:S01]  /*05a0*/  MUFU.RCP64H R7, R29 ;  /* 0x0000001d00077308 */ /* 0x004e220000001800 */
[----:B------:R1:W-:Y:S04]  /*05b0*/  STL.64 [R1+0x118], R28 ;  /* 0x0001181c01007387 */ /* 0x0003e80000100a00 */
[----:B---3--:R1:W-:Y:S01]  /*05c0*/  STL [R1+0x110], R0 ;  /* 0x0001100001007387 */ /* 0x0083e20000100800 */
[----:B0-----:R-:W-:-:S08]  /*05d0*/  DFMA R8, -R28, R6, 1 ;  /* 0x3ff000001c08742b */ /* 0x001fd00000000106 */
[----:B------:R-:W-:-:S08]  /*05e0*/  DFMA R8, R8, R8, R8 ;  /* 0x000000080808722b */ /* 0x000fd00000000008 */
[----:B------:R-:W-:Y:S02]  /*05f0*/  DFMA R6, R6, R8, R6 ;  /* 0x000000080606722b */ /* 0x000fe40000000006 */
[----:B------:R-:W0:Y:S06]  /*0600*/  I2F.F64 R8, R0 ;  /* 0x0000000000087312 */ /* 0x000e2c0000201c00 */
[----:B------:R-:W-:-:S08]  /*0610*/  DFMA R10, -R28, R6, 1 ;  /* 0x3ff000001c0a742b */ /* 0x000fd00000000106 */
[----:B------:R-:W-:Y:S01]  /*0620*/  DFMA R6, R6, R10, R6 ;  /* 0x0000000a0606722b */ /* 0x000fe20000000006 */
[----:B0-----:R-:W-:-:S07]  /*0630*/  FSETP.GEU.AND P1, PT, |R9|, 6.5827683646048100446e-37, PT ;  /* 0x036000000900780b */ /* 0x001fce0003f2e200 */
[----:B------:R-:W-:-:S08]  /*0640*/  DMUL R10, R8, R6 ;  /* 0x00000006080a7228 */ /* 0x000fd00000000000 */
[----:B------:R-:W-:-:S08]  /*0650*/  DFMA R12, -R28, R10, R8 ;  /* 0x0000000a1c0c722b */ /* 0x000fd00000000108 */
[----:B------:R-:W-:-:S10]  /*0660*/  DFMA R6, R6, R12, R10 ;  /* 0x0000000c0606722b */ /* 0x000fd4000000000a */
[----:B------:R-:W-:-:S05]  /*0670*/  FFMA R3, RZ, R29, R7 ;  /* 0x0000001dff037223 */ /* 0x000fca0000000007 */
[----:B------:R-:W-:-:S13]  /*0680*/  FSETP.GT.AND P0, PT, |R3|, 1.469367938527859385e-39, PT ;  /* 0x001000000300780b */ /* 0x000fda0003f04200 */
[----:B-1----:R-:W-:Y:S05]  /*0690*/  @P0 BRA P1, `(.L_x_4) ;  /* 0x0000000000100947 */ /* 0x002fea0000800000 */
[----:B------:R-:W-:-:S07]  /*06a0*/  MOV R0, 0x6c0 ;  /* 0x000006c000007802 */ /* 0x000fce0000000f00 */
[----:B------:R-:W-:Y:S05]  /*06b0*/  CALL.REL.NOINC `($__internal_0_$__cuda_sm20_div_rn_f64_full) ;  /* 0x0000000800007944 */ /* 0x000fea0003c00000 */
[----:B------:R-:W-:Y:S02]  /*06c0*/  IMAD.MOV.U32 R6, RZ, RZ, R14 ;  /* 0x000000ffff067224 */ /* 0x000fe400078e000e */
[----:B------:R-:W-:-:S07]  /*06d0*/  IMAD.MOV.U32 R7, RZ, RZ, R15 ;  /* 0x000000ffff077224 */ /* 0x000fce00078e000f */
.L_x_4:
[----:B------:R-:W-:Y:S05]  /*06e0*/  BSYNC.RECONVERGENT B0 ;  /* 0x0000000000007941 */ /* 0x000fea0003800200 */
.L_x_3:
[C---:B------:R-:W-:Y:S01]  /*06f0*/  DSETP.GEU.AND P1, PT, R6.reuse, 60, PT ;  /* 0x404e00000600742a */ /* 0x040fe20003f2e000 */
[----:B------:R-:W-:Y:S01]  /*0700*/  IMAD.MOV.U32 R0, RZ, RZ, 0x44 ;  /* 0x00000044ff007424 */ /* 0x000fe200078e00ff */
[C---:B------:R-:W-:Y:S01]  /*0710*/  DSETP.GEU.AND P2, PT, R6.reuse, 50, PT ;  /* 0x404900000600742a */ /* 0x040fe20003f4e000 */
[----:B------:R-:W-:Y:S01]  /*0720*/  IMAD.MOV.U32 R3, RZ, RZ, 0x2d46 ;  /* 0x00002d46ff037424 */ /* 0x000fe200078e00ff */
[----:B------:R-:W-:Y:S01]  /*0730*/  STL.64 [R1+0x228], RZ ;  /* 0x000228ff01007387 */ /* 0x000fe20000100a00 */
[----:B------:R-:W-:Y:S01]  /*0740*/  BSSY.RECONVERGENT B0, `(.L_x_5) ;  /* 0x0000038000007945 */ /* 0x000fe20003800200 */
[C---:B------:R-:W-:Y:S01]  /*0750*/  DSETP.LT.OR P0, PT, R6.reuse, 70, !P1 ;  /* 0x405180000600742a */ /* 0x040fe20004f01400 */
[----:B------:R-:W-:Y:S01]  /*0760*/  SEL R0, R0, 0x45, !P1 ;  /* 0x0000004500007807 */ /* 0x000fe20004800000 */
[C---:B------:R-:W-:Y:S01]  /*0770*/  DSETP.GEU.AND P1, PT, R6.reuse, 40, PT ;  /* 0x404400000600742a */ /* 0x040fe20003f2e000 */
[----:B------:R-:W-:Y:S02]  /*0780*/  STL.64 [R1+0x230], RZ ;  /* 0x000230ff01007387 */ /* 0x000fe40000100a00 */
[----:B------:R-:W-:Y:S01]  /*0790*/  SEL R0, R0, 0x43, P2 ;  /* 0x0000004300007807 */ /* 0x000fe20001000000 */
[C---:B------:R-:W-:Y:S01]  /*07a0*/  DSETP.LT.OR P0, PT, R6.reuse, 50, P0 ;  /* 0x404900000600742a */ /* 0x040fe20000701400 */
[----:B------:R-:W-:Y:S01]  /*07b0*/  STL.64 [R1+0x238], RZ ;  /* 0x000238ff01007387 */ /* 0x000fe20000100a00 */
[----:B------:R-:W-:-:S03]  /*07c0*/  DSETP.GEU.AND P2, PT, R6, 30, PT ;  /* 0x403e00000600742a */ /* 0x000fc60003f4e000 */
[----:B------:R-:W-:Y:S01]  /*07d0*/  STL.64 [R1+0x240], RZ ;  /* 0x000240ff01007387 */ /* 0x000fe20000100a00 */
[----:B------:R-:W-:-:S03]  /*07e0*/  DSETP.LT.OR P0, PT, R6, 40, P0 ;  /* 0x404400000600742a */ /* 0x000fc60000701400 */
[----:B------:R-:W-:Y:S03]  /*07f0*/  STL.64 [R1+0x248], RZ ;  /* 0x000248ff01007387 */ /* 0x000fe60000100a00 */
[----:B------:R-:W-:Y:S01]  /*0800*/  DSETP.LT.OR P0, PT, R6, 30, P0 ;  /* 0x403e00000600742a */ /* 0x000fe20000701400 */
[----:B------:R-:W-:Y:S01]  /*0810*/  STL.64 [R1+0x250], RZ ;  /* 0x000250ff01007387 */ /* 0x000fe20000100a00 */
[----:B------:R-:W-:Y:S02]  /*0820*/  SEL R6, R0, 0x42, P1 ;  /* 0x0000004200067807 */ /* 0x000fe40000800000 */
[----:B------:R-:W-:Y:S01]  /*0830*/  PRMT R0, R3, 0x7610, R0 ;  /* 0x0000761003007816 */ /* 0x000fe20000000000 */
[----:B------:R-:W-:Y:S01]  /*0840*/  STL.64 [R1+0x258], RZ ;  /* 0x000258ff01007387 */ /* 0x000fe20000100a00 */
[----:B------:R-:W-:-:S03]  /*0850*/  SEL R6, R6, 0x41, P2 ;  /* 0x0000004106067807 */ /* 0x000fc60001000000 */
[----:B------:R0:W-:Y:S04]  /*0860*/  STL.U16 [R1+0x228], R0 ;  /* 0x0002280001007387 */ /* 0x0001e80000100400 */
[----:B------:R1:W-:Y:S04]  /*0870*/  STL.64 [R1+0x260], RZ ;  /* 0x000260ff01007387 */ /* 0x0003e80000100a00 */
[----:B------:R1:W-:Y:S01]  /*0880*/  @P0 STL.U8 [R1+0x228], R6 ;  /* 0x0002280601000387 */ /* 0x0003e20000100000 */
[----:B0-----:R-:W-:-:S03]  /*0890*/  IMAD.MOV.U32 R0, RZ, RZ, RZ ;  /* 0x000000ffff007224 */ /* 0x001fc600078e00ff */
[----:B------:R1:W-:Y:S04]  /*08a0*/  STL.64 [R1+0x268], RZ ;  /* 0x000268ff01007387 */ /* 0x0003e80000100a00 */
        /* <DEDUP_REMOVED lines=23> */
[----:B------:R1:W-:Y:S02]  /*0a20*/  STL.U16 [R1+0x328], RZ ;  /* 0x000328ff01007387 */ /* 0x0003e40000100400 */
.L_x_6:
[----:B-1----:R-:W-:-:S05]  /*0a30*/  IADD3 R6, P0, PT, R4, R0, RZ ;  /* 0x0000000004067210 */ /* 0x002fca0007f1e0ff */
[----:B------:R-:W-:-:S05]  /*0a40*/  IMAD.X R7, RZ, RZ, R5, P0 ;  /* 0x000000ffff077224 */ /* 0x000fca00000e0605 */
[----:B------:R-:W2:Y:S01]  /*0a50*/  LDG.E.U8 R6, desc[UR36][R6.64] ;  /* 0x0000002406067981 */ /* 0x000ea2000c1e1100 */
[----:B------:R-:W-:Y:S01]  /*0a60*/  IADD3 R3, PT, PT, R1, R0, RZ ;  /* 0x0000000001037210 */ /* 0x000fe20007ffe0ff */
[----:B------:R-:W-:-:S05]  /*0a70*/  VIADD R0, R0, 0x1 ;  /* 0x0000000100007836 */ /* 0x000fca0000000000 */
[----:B------:R-:W-:Y:S01]  /*0a80*/  ISETP.NE.AND P0, PT, R0, 0x100, PT ;  /* 0x000001000000780c */ /* 0x000fe20003f05270 */
[----:B--2---:R0:W-:Y:S01]  /*0a90*/  STL.U8 [R3+0x22a], R6 ;  /* 0x00022a0603007387 */ /* 0x0041e20000100000 */
[----:B------:R-:W-:-:S13]  /*0aa0*/  ISETP.NE.AND P1, PT, R6, RZ, PT ;  /* 0x000000ff0600720c */ /* 0x000fda0003f25270 */
[----:B0-----:R-:W-:Y:S05]  /*0ab0*/  @P0 BRA P1, `(.L_x_6) ;  /* 0xfffffffc00dc0947 */ /* 0x001fea000083ffff */
[----:B------:R-:W-:Y:S05]  /*0ac0*/  BSYNC.RECONVERGENT B0 ;  /* 0x0000000000007941 */ /* 0x000fea0003800200 */
.L_x_5:
[----:B------:R-:W-:Y:S01]  /*0ad0*/  MOV R0, 0x0 ;  /* 0x0000000000007802 */ /* 0x000fe20000000f00 */
[----:B------:R0:W-:Y:S01]  /*0ae0*/  STL.64 [R1+0x8], R16 ;  /* 0x0000081001007387 */ /* 0x0001e20000100a00 */
[----:B------:R-:W1:Y:S01]  /*0af0*/  LDCU.64 UR4, c[0x4][0x10] ;  /* 0x01000200ff0477ac */ /* 0x000e620008000a00 */
[----:B------:R-:W-:Y:S01]  /*0b00*/  IMAD.MOV.U32 R6, RZ, RZ, R22 ;  /* 0x000000ffff067224 */ /* 0x000fe200078e0016 */
[----:B------:R0:W2:Y:S01]  /*0b10*/  LDC.64 R8, c[0x4][R0] ;  /* 0x0100000000087b82 */ /* 0x0000a20000000a00 */
[----:B------:R0:W-:Y:S01]  /*0b20*/  STL [R1], R18 ;  /* 0x0000001201007387 */ /* 0x0001e20000100800 */
[----:B------:R-:W-:Y:S02]  /*0b30*/  IMAD.MOV.U32 R7, RZ, RZ, R2 ;  /* 0x000000ffff077224 */ /* 0x000fe400078e0002 */
[----:B-1----:R-:W-:Y:S02]  /*0b40*/  IMAD.U32 R4, RZ, RZ, UR4 ;  /* 0x00000004ff047e24 */ /* 0x002fe4000f8e00ff */
[----:B0-----:R-:W-:-:S07]  /*0b50*/  IMAD.U32 R5, RZ, RZ, UR5 ;  /* 0x00000005ff057e24 */ /* 0x001fce000f8e00ff */
[----:B------:R-:W-:-:S07]  /*0b60*/  LEPC R20, `(.L_x_7) ;  /* 0x000000001014794e */ /* 0x000fce0000000000 */
[----:B--2---:R-:W-:Y:S05]  /*0b70*/  CALL.ABS.NOINC R8 ;  /* 0x0000000008007343 */ /* 0x004fea0003c00000 */
.L_x_7:
[----:B------:R-:W-:Y:S01]  /*0b80*/  BSSY.RECONVERGENT B0, `(.L_x_8) ;  /* 0x0000009000007945 */ /* 0x000fe20003800200 */
[----:B------:R-:W-:-:S07]  /*0b90*/  IMAD.MOV.U32 R0, RZ, RZ, RZ ;  /* 0x000000ffff007224 */ /* 0x000fce00078e00ff */
.L_x_9:
[----:B------:R-:W-:-:S05]  /*0ba0*/  IMAD.IADD R4, R1, 0x1, R0 ;  /* 0x0000000101047824 */ /* 0x000fca00078e0200 */
[----:B------:R-:W2:Y:S01]  /*0bb0*/  LDL.U8 R3, [R4+0x228] ;  /* 0x0002280004037983 */ /* 0x000ea20000100000 */
[----:B------:R-:W-:-:S05]  /*0bc0*/  VIADD R0, R0, 0x1 ;  /* 0x0000000100007836 */ /* 0x000fca0000000000 */
[----:B------:R-:W-:Y:S01]  /*0bd0*/  ISETP.NE.AND P0, PT, R0, 0x100, PT ;  /* 0x000001000000780c */ /* 0x000fe20003f05270 */
[----:B--2---:R0:W-:Y:S01]  /*0be0*/  STL.U8 [R4+0x120], R3 ;  /* 0x0001200304007387 */ /* 0x0041e20000100000 */
[----:B------:R-:W-:-:S13]  /*0bf0*/  ISETP.NE.AND P1, PT, R3, RZ, PT ;  /* 0x000000ff0300720c */ /* 0x000fda0003f25270 */
[----:B0-----:R-:W-:Y:S05]  /*0c00*/  @P0 BRA P1, `(.L_x_9) ;  /* 0xfffffffc00e40947 */ /* 0x001fea000083ffff */
[----:B------:R-:W-:Y:S05]  /*0c10*/  BSYNC.RECONVERGENT B0 ;  /* 0x0000000000007941 */ /* 0x000fea0003800200 */
.L_x_8:
[----:B------:R-:W2:Y:S01]  /*0c20*/  LDL.S8 R0, [R1+0x120] ;  /* 0x0001200001007983 */ /* 0x000ea20000100200 */
[----:B------:R-:W-:Y:S01]  /*0c30*/  BSSY.RECONVERGENT B0, `(.L_x_10) ;  /* 0x0000024000007945 */ /* 0x000fe20003800200 */
[----:B--2---:R-:W-:-:S13]  /*0c40*/  ISETP.GT.AND P0, PT, R0, 0x45, PT ;  /* 0x000000450000780c */ /* 0x004fda0003f04270 */
[----:B------:R-:W-:Y:S05]  /*0c50*/  @P0 BRA `(.L_x_11) ;  /* 0x0000000000840947 */ /* 0x000fea0003800000 */
[----:B------:R-:W0:Y:S01]  /*0c60*/  S2R R3, SR_LANEID ;  /* 0x0000000000037919 */ /* 0x000e220000000000 */
[----:B------:R-:W-:Y:S01]  /*0c70*/  VOTEU.ANY UR4, UPT, PT ;  /* 0x0000000000047886 */ /* 0x000fe200038e0100 */
[----:B------:R-:W1:Y:S01]  /*0c80*/  LDC.64 R6, c[0x0][0x388] ;  /* 0x0000e200ff067b82 */ /* 0x000e620000000a00 */
[----:B------:R-:W0:Y:S01]  /*0c90*/  FLO.U32 R8, UR4 ;  /* 0x0000000400087d00 */ /* 0x000e2200080e0000 */
[----:B------:R-:W2:Y:S06]  /*0ca0*/  S2R R0, SR_LTMASK ;  /* 0x0000000000007919 */ /* 0x000eac0000003900 */
[----:B------:R-:W3:Y:S01]  /*0cb0*/  LDC.64 R4, c[0x0][0x3a0] ;  /* 0x0000e800ff047b82 */ /* 0x000ee20000000a00 */
[----:B------:R-:W1:Y:S01]  /*0cc0*/  POPC R9, UR4 ;  /* 0x0000000400097d09 */ /* 0x000e620008000000 */
[----:B0-----:R-:W-:-:S13]  /*0cd0*/  ISETP.EQ.U32.AND P0, PT, R8, R3, PT ;  /* 0x000000030800720c */ /* 0x001fda0003f02070 */
[----:B-1----:R-:W4:Y:S01]  /*0ce0*/  @P0 ATOMG.E.ADD.STRONG.GPU PT, R7, desc[UR36][R6.64], R9 ;  /* 0x80000009060709a8 */ /* 0x002f2200081ef124 */
[----:B--2---:R-:W-:Y:S01]  /*0cf0*/  LOP3.LUT R10, R0, UR4, RZ, 0xc0, !PT ;  /* 0x00000004000a7c12 */ /* 0x004fe2000f8ec0ff */
[----:B------:R-:W-:Y:S01]  /*0d00*/  BSSY.RECONVERGENT B1, `(.L_x_12) ;  /* 0x0000013000017945 */ /* 0x000fe20003800200 */
[----:B------:R-:W-:Y:S02]  /*0d10*/  IMAD.MOV.U32 R0, RZ, RZ, RZ ;  /* 0x000000ffff007224 */ /* 0x000fe400078e00ff */
[----:B------:R-:W-:Y:S02]  /*0d20*/  IMAD.MOV.U32 R11, RZ, RZ, R23 ;  /* 0x000000ffff0b7224 */ /* 0x000fe400078e0017 */
[----:B------:R-:W0:Y:S01]  /*0d30*/  POPC R10, R10 ;  /* 0x0000000a000a7309 */ /* 0x000e220000000000 */
[----:B----4-:R-:W0:Y:S02]  /*0d40*/  SHFL.IDX PT, R3, R7, R8, 0x1f ;  /* 0x00001f0807037589 */ /* 0x010e2400000e0000 */
[----:B0-----:R-:W-:-:S04]  /*0d50*/  IMAD.IADD R3, R3, 0x1, R10 ;  /* 0x0000000103037824 */ /* 0x001fc800078e020a */
[----:B---3--:R-:W-:-:S04]  /*0d60*/  IMAD.WIDE R4, R3, 0x218, R4 ;  /* 0x0000021803047825 */ /* 0x008fc800078e0204 */
[----:B------:R-:W-:Y:S02]  /*0d70*/  IMAD.MOV.U32 R3, RZ, RZ, R4 ;  /* 0x000000ffff037224 */ /* 0x000fe400078e0004 */
[----:B------:R-:W-:-:S07]  /*0d80*/  IMAD.MOV.U32 R12, RZ, RZ, R5 ;  /* 0x000000ffff0c7224 */ /* 0x000fce00078e0005 */
.L_x_13:
[----:B0-----:R0:W2:Y:S01]  /*0d90*/  LDL.64 R8, [R11] ;  /* 0x000000000b087983 */ /* 0x0010a20000100a00 */
[----:B------:R-:W-:Y:S01]  /*0da0*/  IMAD.MOV.U32 R6, RZ, RZ, R3 ;  /* 0x000000ffff067224 */ /* 0x000fe200078e0003 */
[C---:B------:R-:W-:Y:S01]  /*0db0*/  ISETP.GE.U32.AND P0, PT, R0.reuse, 0x41, PT ;  /* 0x000000410000780c */ /* 0x040fe20003f06070 */
[--C-:B------:R-:W-:Y:S01]  /*0dc0*/  IMAD.MOV.U32 R7, RZ, RZ, R12.reuse ;  /* 0x000000ffff077224 */ /* 0x100fe200078e000c */
[----:B------:R-:W-:Y:S02]  /*0dd0*/  IADD3 R3, P1, PT, R3, 0x8, RZ ;  /* 0x0000000803037810 */ /* 0x000fe40007f3e0ff */
[----:B------:R-:W-:Y:S01]  /*0de0*/  IADD3 R0, PT, PT, R0, 0x1, RZ ;  /* 0x0000000100007810 */ /* 0x000fe20007ffe0ff */
[----:B0-----:R-:W-:Y:S02]  /*0df0*/  VIADD R11, R11, 0x8 ;  /* 0x000000080b0b7836 */ /* 0x001fe40000000000 */
[----:B------:R-:W-:Y:S01]  /*0e00*/  IMAD.X R12, RZ, RZ, R12, P1 ;  /* 0x000000ffff0c7224 */ /* 0x000fe200008e060c */
[----:B--2---:R0:W-:Y:S05]  /*0e10*/  STG.E.64 desc[UR36][R6.64], R8 ;  /* 0x0000000806007986 */ /* 0x0041ea000c101b24 */
[----:B------:R-:W-:Y:S05]  /*0e20*/  @!P0 BRA `(.L_x_13) ;  /* 0xfffffffc00d88947 */ /* 0x000fea000383ffff */
[----:B------:R-:W-:Y:S05]  /*0e30*/  BSYNC.RECONVERGENT B1 ;  /* 0x0000000000017941 */ /* 0x000fea0003800200 */
.L_x_12:
[----:B------:R-:W2:Y:S02]  /*0e40*/  LDL.U16 R0, [R1+0x220] ;  /* 0x0002200001007983 */ /* 0x000ea40000100400 */
[----:B--2---:R-:W-:-:S05]  /*0e50*/  PRMT R0, R0, 0x7710, RZ ;  /* 0x0000771000007816 */ /* 0x004fca00000000ff */
[----:B------:R1:W-:Y:S02]  /*0e60*/  STG.E.U16 desc[UR36][R4.64+0x210], R0 ;  /* 0x0002100004007986 */ /* 0x0003e4000c101524 */
.L_x_11:
[----:B------:R-:W-:Y:S05]  /*0e70*/  BSYNC.RECONVERGENT B0 ;  /* 0x0000000000007941 */ /* 0x000fea0003800200 */
.L_x_10:
[----:B------:R-:W-:-:S05]  /*0e80*/  VIADD R19, R19, 0x1 ;  /* 0x0000000113137836 */ /* 0x000fca0000000000 */
[----:B------:R-:W-:-:S13]  /*0e90*/  ISETP.NE.AND P0, PT, R19, R24, PT ;  /* 0x000000181300720c */ /* 0x000fda0003f05270 */
[----:B------:R-:W-:Y:S05]  /*0ea0*/  @P0 BRA `(.L_x_14) ;  /* 0xfffffff000d80947 */ /* 0x000fea000383ffff */
[----:B------:R-:W-:Y:S05]  /*0eb0*/  EXIT ;  /* 0x000000000000794d */ /* 0x000fea0003800000 */
        .weak           $__internal_0_$__cuda_sm20_div_rn_f64_full
        .type           $__internal_0_$__cuda_sm20_div_rn_f64_full,@function
        .size           $__internal_0_$__cuda_sm20_div_rn_f64_full,(.L_x_21 - $__internal_0_$__cuda_sm20_div_rn_f64_full)
$__internal_0_$__cuda_sm20_div_rn_f64_full:
[----:B------:R-:W-:Y:S01]  /*0ec0*/  IMAD.MOV.U32 R7, RZ, RZ, R9 ;  /* 0x000000ffff077224 */ /* 0x000fe200078e0009 */
[C---:B------:R-:W-:Y:S01]  /*0ed0*/  FSETP.GEU.AND P0, PT, |R29|.reuse, 1.469367938527859385e-39, PT ;  /* 0x001000001d00780b */ /* 0x040fe20003f0e200 */
[----:B------:R-:W-:Y:S01]  /*0ee0*/  IMAD.MOV.U32 R6, RZ, RZ, R8 ;  /* 0x000000ffff067224 */ /* 0x000fe200078e0008 */
[----:B------:R-:W-:Y:S01]  /*0ef0*/  LOP3.LUT R8, R29, 0x800fffff, RZ, 0xc0, !PT ;  /* 0x800fffff1d087812 */ /* 0x000fe200078ec0ff */
[--C-:B------:R-:W-:Y:S01]  /*0f00*/  IMAD.MOV.U32 R10, RZ, RZ, R28.reuse ;  /* 0x000000ffff0a7224 */ /* 0x100fe200078e001c */
[C---:B------:R-:W-:Y:S01]  /*0f10*/  FSETP.GEU.AND P2, PT, |R7|.reuse, 1.469367938527859385e-39, PT ;  /* 0x001000000700780b */ /* 0x040fe20003f4e200 */
[----:B------:R-:W-:Y:S01]  /*0f20*/  IMAD.MOV.U32 R11, RZ, RZ, R29 ;  /* 0x000000ffff0b7224 */ /* 0x000fe200078e001d */
[----:B------:R-:W-:Y:S01]  /*0f30*/  LOP3.LUT R9, R8, 0x3ff00000, RZ, 0xfc, !PT ;  /* 0x3ff0000008097812 */ /* 0x000fe200078efcff */
[----:B------:R-:W-:Y:S01]  /*0f40*/  IMAD.MOV.U32 R8, RZ, RZ, R28 ;  /* 0x000000ffff087224 */ /* 0x000fe200078e001c */
[----:B------:R-:W-:Y:S01]  /*0f50*/  LOP3.LUT R3, R7, 0x7ff00000, RZ, 0xc0, !PT ;  /* 0x7ff0000007037812 */ /* 0x000fe200078ec0ff */
[----:B------:R-:W-:Y:S01]  /*0f60*/  IMAD.MOV.U32 R25, RZ, RZ, 0x1ca00000 ;  /* 0x1ca00000ff197424 */ /* 0x000fe200078e00ff */
[----:B------:R-:W-:Y:S01]  /*0f70*/  LOP3.LUT R28, R29, 0x7ff00000, RZ, 0xc0, !PT ;  /* 0x7ff000001d1c7812 */ /* 0x000fe200078ec0ff */
[----:B------:R-:W-:Y:S01]  /*0f80*/  IMAD.MOV.U32 R14, RZ, RZ, 0x1 ;  /* 0x00000001ff0e7424 */ /* 0x000fe200078e00ff */
[----:B------:R-:W-:Y:S01]  /*0f90*/  BSSY.RECONVERGENT B1, `(.L_x_15) ;  /* 0x000004e000017945 */ /* 0x000fe20003800200 */
[----:B------:R-:W-:Y:S01]  /*0fa0*/  @!P0 DMUL R8, R10, 8.98846567431157953865e+307 ;  /* 0x7fe000000a088828 */ /* 0x000fe20000000000 */
[----:B------:R-:W-:-:S03]  /*0fb0*/  ISETP.GE.U32.AND P1, PT, R3, R28, PT ;  /* 0x0000001c0300720c */ /* 0x000fc60003f26070 */
[----:B------:R-:W-:Y:S01]  /*0fc0*/  @!P2 LOP3.LUT R12, R11, 0x7ff00000, RZ, 0xc0, !PT ;  /* 0x7ff000000b0ca812 */ /* 0x000fe200078ec0ff */
[----:B------:R-:W-:Y:S01]  /*0fd0*/  @!P2 IMAD.MOV.U32 R20, RZ, RZ, RZ ;  /* 0x000000ffff14a224 */ /* 0x000fe200078e00ff */
[----:B------:R-:W0:Y:S01]  /*0fe0*/  MUFU.RCP64H R15, R9 ;  /* 0x00000009000f7308 */ /* 0x000e220000001800 */
[----:B------:R-:W-:Y:S02]  /*0ff0*/  SEL R13, R25, 0x63400000, !P1 ;  /* 0x63400000190d7807 */ /* 0x000fe40004800000 */
[----:B------:R-:W-:Y:S01]  /*1000*/  @!P2 ISETP.GE.U32.AND P3, PT, R3, R12, PT ;  /* 0x0000000c0300a20c */ /* 0x000fe20003f66070 */
[----:B------:R-:W-:Y:S01]  /*1010*/  IMAD.MOV.U32 R12, RZ, RZ, R6 ;  /* 0x000000ffff0c7224 */ /* 0x000fe200078e0006 */
[----:B------:R-:W-:Y:S02]  /*1020*/  LOP3.LUT R13, R13, 0x800fffff, R7, 0xf8, !PT ;  /* 0x800fffff0d0d7812 */ /* 0x000fe400078ef807 */
[----:B------:R-:W-:Y:S02]  /*1030*/  @!P2 SEL R21, R25, 0x63400000, !P3 ;  /* 0x634000001915a807 */ /* 0x000fe40005800000 */
[----:B------:R-:W-:-:S02]  /*1040*/  @!P0 LOP3.LUT R28, R9, 0x7ff00000, RZ, 0xc0, !PT ;  /* 0x7ff00000091c8812 */ /* 0x000fc400078ec0ff */
[----:B------:R-:W-:-:S04]  /*1050*/  @!P2 LOP3.LUT R21, R21, 0x80000000, R7, 0xf8, !PT ;  /* 0x800000001515a812 */ /* 0x000fc800078ef807 */
[----:B------:R-:W-:-:S06]  /*1060*/  @!P2 LOP3.LUT R21, R21, 0x100000, RZ, 0xfc, !PT ;  /* 0x001000001515a812 */ /* 0x000fcc00078efcff */
[----:B------:R-:W-:Y:S02]  /*1070*/  @!P2 DFMA R12, R12, 2, -R20 ;  /* 0x400000000c0ca82b */ /* 0x000fe40000000814 */
[----:B0-----:R-:W-:-:S08]  /*1080*/  DFMA R20, R14, -R8, 1 ;  /* 0x3ff000000e14742b */ /* 0x001fd00000000808 */
[----:B------:R-:W-:-:S08]  /*1090*/  DFMA R20, R20, R20, R20 ;  /* 0x000000141414722b */ /* 0x000fd00000000014 */
[----:B------:R-:W-:-:S08]  /*10a0*/  DFMA R20, R14, R20, R14 ;  /* 0x000000140e14722b */ /* 0x000fd0000000000e */
[----:B------:R-:W-:-:S08]  /*10b0*/  DFMA R14, R20, -R8, 1 ;  /* 0x3ff00000140e742b */ /* 0x000fd00000000808 */
[----:B------:R-:W-:-:S08]  /*10c0*/  DFMA R14, R20, R14, R20 ;  /* 0x0000000e140e722b */ /* 0x000fd00000000014 */
[----:B------:R-:W-:-:S08]  /*10d0*/  DMUL R20, R14, R12 ;  /* 0x0000000c0e147228 */ /* 0x000fd00000000000 */
[----:B------:R-:W-:-:S08]  /*10e0*/  DFMA R26, R20, -R8, R12 ;  /* 0x80000008141a722b */ /* 0x000fd0000000000c */
[----:B------:R-:W-:Y:S01]  /*10f0*/  DFMA R26, R14, R26, R20 ;  /* 0x0000001a0e1a722b */ /* 0x000fe20000000014 */
[----:B------:R-:W-:Y:S01]  /*1100*/  IMAD.MOV.U32 R20, RZ, RZ, R3 ;  /* 0x000000ffff147224 */ /* 0x000fe200078e0003 */
[----:B------:R-:W-:-:S05]  /*1110*/  @!P2 LOP3.LUT R20, R13, 0x7ff00000, RZ, 0xc0, !PT ;  /* 0x7ff000000d14a812 */ /* 0x000fca00078ec0ff */
[----:B------:R-:W-:-:S05]  /*1120*/  VIADD R14, R20, 0xffffffff ;  /* 0xffffffff140e7836 */ /* 0x000fca0000000000 */
[----:B------:R-:W-:Y:S01]  /*1130*/  ISETP.GT.U32.AND P0, PT, R14, 0x7feffffe, PT ;  /* 0x7feffffe0e00780c */ /* 0x000fe20003f04070 */
[----:B------:R-:W-:-:S05]  /*1140*/  VIADD R14, R28, 0xffffffff ;  /* 0xffffffff1c0e7836 */ /* 0x000fca0000000000 */
[----:B------:R-:W-:-:S13]  /*1150*/  ISETP.GT.U32.OR P0, PT, R14, 0x7feffffe, P0 ;  /* 0x7feffffe0e00780c */ /* 0x000fda0000704470 */
[----:B------:R-:W-:Y:S05]  /*1160*/  @P0 BRA `(.L_x_16) ;  /* 0x00000000006c0947 */ /* 0x000fea0003800000 */
[----:B------:R-:W-:-:S04]  /*1170*/  LOP3.LUT R14, R11, 0x7ff00000, RZ, 0xc0, !PT ;  /* 0x7ff000000b0e7812 */ /* 0x000fc800078ec0ff */
[CC--:B------:R-:W-:Y:S02]  /*1180*/  VIADDMNMX R6, R3.reuse, -R14.reuse, 0xb9600000, !PT ;  /* 0xb960000003067446 */ /* 0x0c0fe4000780090e */
[----:B------:R-:W-:Y:S02]  /*1190*/  ISETP.GE.U32.AND P0, PT, R3, R14, PT ;  /* 0x0000000e0300720c */ /* 0x000fe40003f06070 */
[----:B------:R-:W-:Y:S02]  /*11a0*/  VIMNMX R3, PT, PT, R6, 0x46a00000, PT ;  /* 0x46a0000006037848 */ /* 0x000fe40003fe0100 */
[----:B------:R-:W-:-:S04]  /*11b0*/  SEL R6, R25, 0x63400000, !P0 ;  /* 0x6340000019067807 */ /* 0x000fc80004000000 */
[----:B------:R-:W-:Y:S01]  /*11c0*/  IADD3 R3, PT, PT, -R6, R3, RZ ;  /* 0x0000000306037210 */ /* 0x000fe20007ffe1ff */
[----:B------:R-:W-:-:S04]  /*11d0*/  IMAD.MOV.U32 R6, RZ, RZ, RZ ;  /* 0x000000ffff067224 */ /* 0x000fc800078e00ff */
[----:B------:R-:W-:-:S06]  /*11e0*/  VIADD R7, R3, 0x7fe00000 ;  /* 0x7fe0000003077836 */ /* 0x000fcc0000000000 */
[----:B------:R-:W-:-:S10]  /*11f0*/  DMUL R14, R26, R6 ;  /* 0x000000061a0e7228 */ /* 0x000fd40000000000 */
[----:B------:R-:W-:-:S13]  /*1200*/  FSETP.GTU.AND P0, PT, |R15|, 1.469367938527859385e-39, PT ;  /* 0x001000000f00780b */ /* 0x000fda0003f0c200 */
[----:B------:R-:W-:Y:S05]  /*1210*/  @P0 BRA `(.L_x_17) ;  /* 0x0000000000940947 */ /* 0x000fea0003800000 */
[----:B------:R-:W-:-:S06]  /*1220*/  DFMA R8, R26, -R8, R12 ;  /* 0x800000081a08722b */ /* 0x000fcc000000000c */
[----:B------:R-:W-:-:S04]  /*1230*/  IMAD.MOV.U32 R8, RZ, RZ, RZ ;  /* 0x000000ffff087224 */ /* 0x000fc800078e00ff */
[C---:B------:R-:W-:Y:S02]  /*1240*/  FSETP.NEU.AND P0, PT, R9.reuse, RZ, PT ;  /* 0x000000ff0900720b */ /* 0x040fe40003f0d000 */
[----:B------:R-:W-:-:S04]  /*1250*/  LOP3.LUT R11, R9, 0x80000000, R11, 0x48, !PT ;  /* 0x80000000090b7812 */ /* 0x000fc800078e480b */
[----:B------:R-:W-:-:S07]  /*1260*/  LOP3.LUT R9, R11, R7, RZ, 0xfc, !PT ;  /* 0x000000070b097212 */ /* 0x000fce00078efcff */
[----:B------:R-:W-:Y:S05]  /*1270*/  @!P0 BRA `(.L_x_17) ;  /* 0x00000000007c8947 */ /* 0x000fea0003800000 */
[----:B------:R-:W-:Y:S01]  /*1280*/  IMAD.MOV R7, RZ, RZ, -R3 ;  /* 0x000000ffff077224 */ /* 0x000fe200078e0a03 */
[----:B------:R-:W-:Y:S01]  /*1290*/  DMUL.RP R8, R26, R8 ;  /* 0x000000081a087228 */ /* 0x000fe20000008000 */
[----:B------:R-:W-:Y:S01]  /*12a0*/  IMAD.MOV.U32 R6, RZ, RZ, RZ ;  /* 0x000000ffff067224 */ /* 0x000fe200078e00ff */
[----:B------:R-:W-:-:S05]  /*12b0*/  IADD3 R3, PT, PT, -R3, -0x43300000, RZ ;  /* 0xbcd0000003037810 */ /* 0x000fca0007ffe1ff */
[----:B------:R-:W-:-:S03]  /*12c0*/  DFMA R6, R14, -R6, R26 ;  /* 0x800000060e06722b */ /* 0x000fc6000000001a */
[----:B------:R-:W-:-:S07]  /*12d0*/  LOP3.LUT R11, R9, R11, RZ, 0x3c, !PT ;  /* 0x0000000b090b7212 */ /* 0x000fce00078e3cff */
[----:B------:R-:W-:-:S04]  /*12e0*/  FSETP.NEU.AND P0, PT, |R7|, R3, PT ;  /* 0x000000030700720b */ /* 0x000fc80003f0d200 */
[----:B------:R-:W-:Y:S02]  /*12f0*/  FSEL R14, R8, R14, !P0 ;  /* 0x0000000e080e7208 */ /* 0x000fe40004000000 */
[----:B------:R-:W-:Y:S01]  /*1300*/  FSEL R15, R11, R15, !P0 ;  /* 0x0000000f0b0f7208 */ /* 0x000fe20004000000 */
[----:B------:R-:W-:Y:S06]  /*1310*/  BRA `(.L_x_17) ;  /* 0x0000000000547947 */ /* 0x000fec0003800000 */
.L_x_16:
[----:B------:R-:W-:-:S14]  /*1320*/  DSETP.NAN.AND P0, PT, R6, R6, PT ;  /* 0x000000060600722a */ /* 0x000fdc0003f08000 */
[----:B------:R-:W-:Y:S05]  /*1330*/  @P0 BRA `(.L_x_18) ;  /* 0x0000000000440947 */ /* 0x000fea0003800000 */
[----:B------:R-:W-:-:S14]  /*1340*/  DSETP.NAN.AND P0, PT, R10, R10, PT ;  /* 0x0000000a0a00722a */ /* 0x000fdc0003f08000 */
[----:B------:R-:W-:Y:S05]  /*1350*/  @P0 BRA `(.L_x_19) ;  /* 0x0000000000300947 */ /* 0x000fea0003800000 */
[----:B------:R-:W-:Y:S01]  /*1360*/  ISETP.NE.AND P0, PT, R20, R28, PT ;  /* 0x0000001c1400720c */ /* 0x000fe20003f05270 */
[----:B------:R-:W-:Y:S02]  /*1370*/  IMAD.MOV.U32 R14, RZ, RZ, 0x0 ;  /* 0x00000000ff0e7424 */ /* 0x000fe400078e00ff */
[----:B------:R-:W-:-:S10]  /*1380*/  IMAD.MOV.U32 R15, RZ, RZ, -0x80000 ;  /* 0xfff80000ff0f7424 */ /* 0x000fd400078e00ff */
[----:B------:R-:W-:Y:S05]  /*1390*/  @!P0 BRA `(.L_x_17) ;  /* 0x0000000000348947 */ /* 0x000fea0003800000 */
[----:B------:R-:W-:Y:S02]  /*13a0*/  ISETP.NE.AND P0, PT, R20, 0x7ff00000, PT ;  /* 0x7ff000001400780c */ /* 0x000fe40003f05270 */
[----:B------:R-:W-:Y:S02]  /*13b0*/  LOP3.LUT R15, R7, 0x80000000, R11, 0x48, !PT ;  /* 0x80000000070f7812 */ /* 0x000fe400078e480b */
[----:B------:R-:W-:-:S13]  /*13c0*/  ISETP.EQ.OR P0, PT, R28, RZ, !P0 ;  /* 0x000000ff1c00720c */ /* 0x000fda0004702670 */
[----:B------:R-:W-:Y:S01]  /*13d0*/  @P0 LOP3.LUT R3, R15, 0x7ff00000, RZ, 0xfc, !PT ;  /* 0x7ff000000f030812 */ /* 0x000fe200078efcff */
[----:B------:R-:W-:Y:S02]  /*13e0*/  @!P0 IMAD.MOV.U32 R14, RZ, RZ, RZ ;  /* 0x000000ffff0e8224 */ /* 0x000fe400078e00ff */
[----:B------:R-:W-:Y:S02]  /*13f0*/  @P0 IMAD.MOV.U32 R14, RZ, RZ, RZ ;  /* 0x000000ffff0e0224 */ /* 0x000fe400078e00ff */
[----:B------:R-:W-:Y:S01]  /*1400*/  @P0 IMAD.MOV.U32 R15, RZ, RZ, R3 ;  /* 0x000000ffff0f0224 */ /* 0x000fe200078e0003 */
[----:B------:R-:W-:Y:S06]  /*1410*/  BRA `(.L_x_17) ;  /* 0x0000000000147947 */ /* 0x000fec0003800000 */
.L_x_19:
[----:B------:R-:W-:Y:S01]  /*1420*/  LOP3.LUT R15, R11, 0x80000, RZ, 0xfc, !PT ;  /* 0x000800000b0f7812 */ /* 0x000fe200078efcff */
[----:B------:R-:W-:Y:S01]  /*1430*/  IMAD.MOV.U32 R14, RZ, RZ, R10 ;  /* 0x000000ffff0e7224 */ /* 0x000fe200078e000a */
[----:B------:R-:W-:Y:S06]  /*1440*/  BRA `(.L_x_17) ;  /* 0x0000000000087947 */ /* 0x000fec0003800000 */
.L_x_18:
[----:B------:R-:W-:Y:S01]  /*1450*/  LOP3.LUT R15, R7, 0x80000, RZ, 0xfc, !PT ;  /* 0x00080000070f7812 */ /* 0x000fe200078efcff */
[----:B------:R-:W-:-:S07]  /*1460*/  IMAD.MOV.U32 R14, RZ, RZ, R6 ;  /* 0x000000ffff0e7224 */ /* 0x000fce00078e0006 */
.L_x_17:
[----:B------:R-:W-:Y:S05]  /*1470*/  BSYNC.RECONVERGENT B1 ;  /* 0x0000000000017941 */ /* 0x000fea0003800200 */
.L_x_15:
[----:B------:R-:W-:Y:S02]  /*1480*/  IMAD.MOV.U32 R6, RZ, RZ, R0 ;  /* 0x000000ffff067224 */ /* 0x000fe400078e0000 */
[----:B------:R-:W-:-:S04]  /*1490*/  IMAD.MOV.U32 R7, RZ, RZ, 0x0 ;  /* 0x00000000ff077424 */ /* 0x000fc800078e00ff */
[----:B------:R-:W-:Y:S05]  /*14a0*/  RET.REL.NODEC R6 `(_Z10sum_on_gpuP12BenchmarkGPUPiS1_S1_S0_) ;  /* 0xffffffe806d47950 */ /* 0x000fea0003c3ffff */
.L_x_20:
[----:B------:R-:W-:-:S00]  /*14b0*/  BRA `(.L_x_20) ;  /* 0xfffffffc00fc7947 */ /* 0x000fc0000383ffff */
[----:B------:R-:W-:-:S00]  /*14c0*/  NOP ;  /* 0x0000000000007918 */ /* 0x000fc00000000000 */
        /* <DEDUP_REMOVED lines=11> */
.L_x_21:


//--------------------- .nv.global.init           --------------------------
	.section	.nv.global.init,"aw",@progbits
.nv.global.init:
	.type		$str$1,@object
	.size		$str$1,($str - $str$1)
$str$1:
        /*0000*/ 	.byte	0x54, 0x68, 0x72, 0x65, 0x61, 0x64, 0x3a, 0x20, 0x25, 0x64, 0x20, 0x42, 0x72, 0x61, 0x6e, 0x64
        /*0010*/ 	.byte	0x3a, 0x20, 0x25, 0x64, 0x0a, 0x00
	.type		$str,@object
	.size		$str,(.L_0 - $str)
$str:
        /*0016*/ 	.byte	0x54, 0x68, 0x72, 0x65, 0x61, 0x64, 0x3a, 0x20, 0x25, 0x64, 0x20, 0x53, 0x74, 0x61, 0x72, 0x74
        /*0026*/ 	.byte	0x20, 0x49, 0x6e, 0x64, 0x65, 0x78, 0x3a, 0x20, 0x25, 0x64, 0x20, 0x45, 0x6e, 0x64, 0x20, 0x49
        /*0036*/ 	.byte	0x6e, 0x64, 0x65, 0x78, 0x3a, 0x20, 0x25, 0x64, 0x0a, 0x00
.L_0:


//--------------------- .nv.shared.reserved.0     --------------------------
	.section	.nv.shared.reserved.0,"aw",@nobits
	.weak		__nv_reservedSMEM_offset_0_alias
	.size		__nv_reservedSMEM_offset_0_alias, 0, 64
	.other		__nv_reservedSMEM_offset_0_alias,@"STO_CUDA_RESERVED_SHARED STV_DEFAULT"
__nv_reservedSMEM_offset_0_alias:
	.zero		0
	.zero		64


//--------------------- .nv.constant0._Z10sum_on_gpuP12BenchmarkGPUPiS1_S1_S0_ --------------------------
	.section	.nv.constant0._Z10sum_on_gpuP12BenchmarkGPUPiS1_S1_S0_,"a",@progbits
	.sectionflags	@""
	.align	4
.nv.constant0._Z10sum_on_gpuP12BenchmarkGPUPiS1_S1_S0_:
	.zero		936


//--------------------- SYMBOLS --------------------------

	.type		.nv.reservedSmem.offset0,@object
	.size		.nv.reservedSmem.offset0,0x4
	.type		vprintf,@function
